//
// Generated by NVIDIA NVVM Compiler
//
// Compiler Build ID: CL-36424714
// Cuda compilation tools, release 13.0, V13.0.88
// Based on NVVM 20.0.0
//

.version 9.0
.target sm_100
.address_size 64

	// .globl	_Z12matMulKernelPfS_S_i

.visible .entry _Z12matMulKernelPfS_S_i(
	.param .u64 .ptr .align 1 _Z12matMulKernelPfS_S_i_param_0,
	.param .u64 .ptr .align 1 _Z12matMulKernelPfS_S_i_param_1,
	.param .u64 .ptr .align 1 _Z12matMulKernelPfS_S_i_param_2,
	.param .u32 _Z12matMulKernelPfS_S_i_param_3
)
{
	.reg .pred 	%p<11>;
	.reg .b32 	%r<43>;
	.reg .b32 	%f<68>;
	.reg .b64 	%rd<53>;

	ld.param.u64 	%rd11, [_Z12matMulKernelPfS_S_i_param_0];
	ld.param.u64 	%rd12, [_Z12matMulKernelPfS_S_i_param_1];
	ld.param.u32 	%r20, [_Z12matMulKernelPfS_S_i_param_3];
	cvta.to.global.u64 	%rd1, %rd12;
	cvta.to.global.u64 	%rd2, %rd11;
	mov.u32 	%r21, %ctaid.x;
	mov.u32 	%r22, %ntid.x;
	mov.u32 	%r23, %tid.x;
	mad.lo.s32 	%r1, %r21, %r22, %r23;
	mul.lo.s32 	%r24, %r20, %r20;
	setp.ge.s32 	%p1, %r1, %r24;
	@%p1 bra 	$L__BB0_14;
	div.s32 	%r2, %r1, %r20;
	mul.lo.s32 	%r25, %r2, %r20;
	sub.s32 	%r3, %r1, %r25;
	setp.lt.s32 	%p2, %r20, 1;
	mov.f32 	%f67, 0f00000000;
	@%p2 bra 	$L__BB0_13;
	and.b32  	%r5, %r20, 7;
	setp.lt.u32 	%p3, %r20, 8;
	mov.f32 	%f67, 0f00000000;
	mov.b32 	%r41, 0;
	@%p3 bra 	$L__BB0_5;
	and.b32  	%r27, %r20, 2147483640;
	neg.s32 	%r39, %r27;
	mul.wide.u32 	%rd13, %r20, 4;
	add.s64 	%rd3, %rd1, %rd13;
	mul.wide.u32 	%rd14, %r20, 8;
	add.s64 	%rd4, %rd1, %rd14;
	mul.wide.u32 	%rd15, %r20, 12;
	add.s64 	%rd5, %rd1, %rd15;
	mul.wide.u32 	%rd16, %r20, 16;
	add.s64 	%rd6, %rd1, %rd16;
	mul.wide.u32 	%rd17, %r20, 20;
	add.s64 	%rd7, %rd1, %rd17;
	mul.wide.u32 	%rd18, %r20, 24;
	add.s64 	%rd8, %rd1, %rd18;
	mul.wide.u32 	%rd19, %r20, 28;
	add.s64 	%rd9, %rd1, %rd19;
	mov.f32 	%f67, 0f00000000;
	mov.u32 	%r37, %r25;
	mov.u32 	%r38, %r3;
$L__BB0_4:
	.pragma "nounroll";
	and.b32  	%r41, %r20, 2147483640;
	mul.wide.s32 	%rd20, %r38, 4;
	add.s64 	%rd21, %rd3, %rd20;
	add.s64 	%rd22, %rd4, %rd20;
	add.s64 	%rd23, %rd5, %rd20;
	add.s64 	%rd24, %rd6, %rd20;
	add.s64 	%rd25, %rd7, %rd20;
	add.s64 	%rd26, %rd8, %rd20;
	add.s64 	%rd27, %rd9, %rd20;
	add.s64 	%rd28, %rd1, %rd20;
	mul.wide.s32 	%rd29, %r37, 4;
	add.s64 	%rd30, %rd2, %rd29;
	ld.global.f32 	%f17, [%rd30];
	ld.global.f32 	%f18, [%rd28];
	fma.rn.f32 	%f19, %f17, %f18, %f67;
	ld.global.f32 	%f20, [%rd30+4];
	ld.global.f32 	%f21, [%rd21];
	fma.rn.f32 	%f22, %f20, %f21, %f19;
	ld.global.f32 	%f23, [%rd30+8];
	ld.global.f32 	%f24, [%rd22];
	fma.rn.f32 	%f25, %f23, %f24, %f22;
	ld.global.f32 	%f26, [%rd30+12];
	ld.global.f32 	%f27, [%rd23];
	fma.rn.f32 	%f28, %f26, %f27, %f25;
	ld.global.f32 	%f29, [%rd30+16];
	ld.global.f32 	%f30, [%rd24];
	fma.rn.f32 	%f31, %f29, %f30, %f28;
	ld.global.f32 	%f32, [%rd30+20];
	ld.global.f32 	%f33, [%rd25];
	fma.rn.f32 	%f34, %f32, %f33, %f31;
	ld.global.f32 	%f35, [%rd30+24];
	ld.global.f32 	%f36, [%rd26];
	fma.rn.f32 	%f37, %f35, %f36, %f34;
	ld.global.f32 	%f38, [%rd30+28];
	ld.global.f32 	%f39, [%rd27];
	fma.rn.f32 	%f67, %f38, %f39, %f37;
	add.s32 	%r39, %r39, 8;
	shl.b32 	%r28, %r20, 3;
	add.s32 	%r38, %r38, %r28;
	add.s32 	%r37, %r37, 8;
	setp.ne.s32 	%p4, %r39, 0;
	@%p4 bra 	$L__BB0_4;
$L__BB0_5:
	setp.eq.s32 	%p5, %r5, 0;
	@%p5 bra 	$L__BB0_13;
	and.b32  	%r15, %r20, 3;
	setp.lt.u32 	%p6, %r5, 4;
	@%p6 bra 	$L__BB0_8;
	add.s32 	%r29, %r41, %r25;
	mul.wide.s32 	%rd31, %r29, 4;
	add.s64 	%rd32, %rd2, %rd31;
	ld.global.f32 	%f41, [%rd32];
	mad.lo.s32 	%r30, %r41, %r20, %r3;
	mul.wide.s32 	%rd33, %r30, 4;
	add.s64 	%rd34, %rd1, %rd33;
	ld.global.f32 	%f42, [%rd34];
	fma.rn.f32 	%f43, %f41, %f42, %f67;
	ld.global.f32 	%f44, [%rd32+4];
	mul.wide.u32 	%rd35, %r20, 4;
	add.s64 	%rd36, %rd34, %rd35;
	ld.global.f32 	%f45, [%rd36];
	fma.rn.f32 	%f46, %f44, %f45, %f43;
	ld.global.f32 	%f47, [%rd32+8];
	add.s64 	%rd37, %rd36, %rd35;
	ld.global.f32 	%f48, [%rd37];
	fma.rn.f32 	%f49, %f47, %f48, %f46;
	ld.global.f32 	%f50, [%rd32+12];
	add.s64 	%rd38, %rd37, %rd35;
	ld.global.f32 	%f51, [%rd38];
	fma.rn.f32 	%f67, %f50, %f51, %f49;
	add.s32 	%r41, %r41, 4;
$L__BB0_8:
	setp.eq.s32 	%p7, %r15, 0;
	@%p7 bra 	$L__BB0_13;
	setp.eq.s32 	%p8, %r15, 1;
	@%p8 bra 	$L__BB0_11;
	add.s32 	%r31, %r41, %r25;
	mul.wide.s32 	%rd39, %r31, 4;
	add.s64 	%rd40, %rd2, %rd39;
	ld.global.f32 	%f53, [%rd40];
	mad.lo.s32 	%r32, %r41, %r20, %r3;
	mul.wide.s32 	%rd41, %r32, 4;
	add.s64 	%rd42, %rd1, %rd41;
	ld.global.f32 	%f54, [%rd42];
	fma.rn.f32 	%f55, %f53, %f54, %f67;
	ld.global.f32 	%f56, [%rd40+4];
	mul.wide.u32 	%rd43, %r20, 4;
	add.s64 	%rd44, %rd42, %rd43;
	ld.global.f32 	%f57, [%rd44];
	fma.rn.f32 	%f67, %f56, %f57, %f55;
	add.s32 	%r41, %r41, 2;
$L__BB0_11:
	and.b32  	%r33, %r20, 1;
	setp.eq.b32 	%p9, %r33, 1;
	not.pred 	%p10, %p9;
	@%p10 bra 	$L__BB0_13;
	add.s32 	%r34, %r41, %r25;
	mul.wide.s32 	%rd45, %r34, 4;
	add.s64 	%rd46, %rd2, %rd45;
	ld.global.f32 	%f58, [%rd46];
	mad.lo.s32 	%r35, %r41, %r20, %r3;
	mul.wide.s32 	%rd47, %r35, 4;
	add.s64 	%rd48, %rd1, %rd47;
	ld.global.f32 	%f59, [%rd48];
	fma.rn.f32 	%f67, %f58, %f59, %f67;
$L__BB0_13:
	ld.param.u64 	%rd52, [_Z12matMulKernelPfS_S_i_param_2];
	mad.lo.s32 	%r36, %r2, %r20, %r3;
	cvta.to.global.u64 	%rd49, %rd52;
	mul.wide.s32 	%rd50, %r36, 4;
	add.s64 	%rd51, %rd49, %rd50;
	st.global.f32 	[%rd51], %f67;
$L__BB0_14:
	ret;

}


// ===== COMPILED SASS (sm_100) =====

	.target	sm_100

	.elftype	@"ET_EXEC"


//--------------------- .note.nv.tkinfo           --------------------------
	.section	.note.nv.tkinfo,"",@"SHT_NOTE"
	.sectionflags	@"SHF_NOTE_NV_TKINFO"
	.tkinfo
        /*0018*/ 	.word	0x00000002
        /*0030*/ 	.string	""
        /*0030*/ 	.string	"ptxas"
        /*0030*/ 	.string	"Cuda compilation tools, release 13.0, V13.0.88"
        /*0030*/ 	.string	"Build cuda_13.0.r13.0/compiler.36424714_0"
        /*0030*/ 	.string	"-arch sm_100 -m 64 "



//--------------------- .note.nv.cuinfo           --------------------------
	.section	.note.nv.cuinfo,"",@"SHT_NOTE"
	.sectionflags	@"SHF_NOTE_NV_CUINFO"
        /*0018*/ 	.short	0x0002
        /*001a*/ 	.short	0x0064
        /*001c*/ 	.short	0x0082
	.zero		2


//--------------------- .nv.info                  --------------------------
	.section	.nv.info,"",@"SHT_CUDA_INFO"
	.align	4


	//----- nvinfo : EIATTR_REGCOUNT
	.align		4
        /*0000*/ 	.byte	0x04, 0x2f
        /*0002*/ 	.short	(.L_1 - .L_0)
	.align		4
.L_0:
        /*0004*/ 	.word	index@(_Z12matMulKernelPfS_S_i)
        /*0008*/ 	.word	0x0000001f


	//----- nvinfo : EIATTR_FRAME_SIZE
	.align		4
.L_1:
        /*000c*/ 	.byte	0x04, 0x11
        /*000e*/ 	.short	(.L_3 - .L_2)
	.align		4
.L_2:
        /*0010*/ 	.word	index@(_Z12matMulKernelPfS_S_i)
        /*0014*/ 	.word	0x00000000


	//----- nvinfo : EIATTR_MIN_STACK_SIZE
	.align		4
.L_3:
        /*0018*/ 	.byte	0x04, 0x12
        /*001a*/ 	.short	(.L_5 - .L_4)
	.align		4
.L_4:
        /*001c*/ 	.word	index@(_Z12matMulKernelPfS_S_i)
        /*0020*/ 	.word	0x00000000
.L_5:


//--------------------- .nv.compat                --------------------------
	.section	.nv.compat,"",@"SHT_CUDA_COMPAT_INFO"
	.align	4
        /*0000*/ 	.byte	0x02, 0x09, 0x00, 0x00, 0x02, 0x02, 0x01, 0x00, 0x02, 0x05, 0x05, 0x00, 0x03, 0x07, 0x01, 0x01
        /*0010*/ 	.byte	0x02, 0x03, 0x00, 0x00, 0x02, 0x06, 0x01, 0x00, 0x04, 0x0b, 0x08, 0x00, 0x09, 0x00, 0x00, 0x00
        /*0020*/ 	.byte	0x00, 0x00, 0x00, 0x00


//--------------------- .nv.info._Z12matMulKernelPfS_S_i --------------------------
	.section	.nv.info._Z12matMulKernelPfS_S_i,"",@"SHT_CUDA_INFO"
	.sectionflags	@""
	.align	4


	//----- nvinfo : EIATTR_CUDA_API_VERSION
	.align		4
        /*0000*/ 	.byte	0x04, 0x37
        /*0002*/ 	.short	(.L_7 - .L_6)
.L_6:
        /*0004*/ 	.word	0x00000082


	//----- nvinfo : EIATTR_KPARAM_INFO
	.align		4
.L_7:
        /*0008*/ 	.byte	0x04, 0x17
        /*000a*/ 	.short	(.L_9 - .L_8)
.L_8:
        /*000c*/ 	.word	0x00000000
        /*0010*/ 	.short	0x0003
        /*0012*/ 	.short	0x0018
        /*0014*/ 	.byte	0x00, 0xf0, 0x11, 0x00


	//----- nvinfo : EIATTR_KPARAM_INFO
	.align		4
.L_9:
        /*0018*/ 	.byte	0x04, 0x17
        /*001a*/ 	.short	(.L_11 - .L_10)
.L_10:
        /*001c*/ 	.word	0x00000000
        /*0020*/ 	.short	0x0002
        /*0022*/ 	.short	0x0010
        /*0024*/ 	.byte	0x00, 0xf5, 0x21, 0x00


	//----- nvinfo : EIATTR_KPARAM_INFO
	.align		4
.L_11:
        /*0028*/ 	.byte	0x04, 0x17
        /*002a*/ 	.short	(.L_13 - .L_12)
.L_12:
        /*002c*/ 	.word	0x00000000
        /*0030*/ 	.short	0x0001
        /*0032*/ 	.short	0x0008
        /*0034*/ 	.byte	0x00, 0xf5, 0x21, 0x00


	//----- nvinfo : EIATTR_KPARAM_INFO
	.align		4
.L_13:
        /*0038*/ 	.byte	0x04, 0x17
        /*003a*/ 	.short	(.L_15 - .L_14)
.L_14:
        /*003c*/ 	.word	0x00000000
        /*0040*/ 	.short	0x0000
        /*0042*/ 	.short	0x0000
        /*0044*/ 	.byte	0x00, 0xf5, 0x21, 0x00


	//----- nvinfo : EIATTR_SPARSE_MMA_MASK
	.align		4
.L_15:
        /*0048*/ 	.byte	0x03, 0x50
        /*004a*/ 	.short	0x0000


	//----- nvinfo : EIATTR_MAXREG_COUNT
	.align		4
        /*004c*/ 	.byte	0x03, 0x1b
        /*004e*/ 	.short	0x00ff


	//----- nvinfo : EIATTR_MERCURY_ISA_VERSION
	.align		4
        /*0050*/ 	.byte	0x03, 0x5f
        /*0052*/ 	.short	0x0101


	//----- nvinfo : EIATTR_VRC_CTA_INIT_COUNT
	.align		4
        /*0054*/ 	.byte	0x02, 0x4a
	.zero		1
	.zero		1


	//----- nvinfo : EIATTR_EXIT_INSTR_OFFSETS
	.align		4
        /*0058*/ 	.byte	0x04, 0x1c
        /*005a*/ 	.short	(.L_17 - .L_16)


	//   ....[0]....
.L_16:
        /*005c*/ 	.word	0x00000080


	//   ....[1]....
        /*0060*/ 	.word	0x00000b50


	//----- nvinfo : EIATTR_CBANK_PARAM_SIZE
	.align		4
.L_17:
        /*0064*/ 	.byte	0x03, 0x19
        /*0066*/ 	.short	0x001c


	//----- nvinfo : EIATTR_PARAM_CBANK
	.align		4
        /*0068*/ 	.byte	0x04, 0x0a
        /*006a*/ 	.short	(.L_19 - .L_18)
	.align		4
.L_18:
        /*006c*/ 	.word	index@(.nv.constant0._Z12matMulKernelPfS_S_i)
        /*0070*/ 	.short	0x0380
        /*0072*/ 	.short	0x001c


	//----- nvinfo : EIATTR_SW_WAR
	.align		4
.L_19:
        /*0074*/ 	.byte	0x04, 0x36
        /*0076*/ 	.short	(.L_21 - .L_20)
.L_20:
        /*0078*/ 	.word	0x00000008
.L_21:


//--------------------- .nv.callgraph             --------------------------
	.section	.nv.callgraph,"",@"SHT_CUDA_CALLGRAPH"
	.align	4
	.sectionentsize	8
	.align		4
        /*0000*/ 	.word	0x00000000
	.align		4
        /*0004*/ 	.word	0xffffffff
	.align		4
        /*0008*/ 	.word	0x00000000
	.align		4
        /*000c*/ 	.word	0xfffffffe
	.align		4
        /*0010*/ 	.word	0x00000000
	.align		4
        /*0014*/ 	.word	0xfffffffd
	.align		4
        /*0018*/ 	.word	0x00000000
	.align		4
        /*001c*/ 	.word	0xfffffffc


//--------------------- .text._Z12matMulKernelPfS_S_i --------------------------
	.section	.text._Z12matMulKernelPfS_S_i,"ax",@progbits
	.align	128
        .global         _Z12matMulKernelPfS_S_i
        .type           _Z12matMulKernelPfS_S_i,@function
        .size           _Z12matMulKernelPfS_S_i,(.L_x_5 - _Z12matMulKernelPfS_S_i)
        .other          _Z12matMulKernelPfS_S_i,@"STO_CUDA_ENTRY STV_DEFAULT"
_Z12matMulKernelPfS_S_i:
.text._Z12matMulKernelPfS_S_i:
[----:B------:R-:W-:Y:S01]  /*0000*/  LDC R1, c[0x0][0x37c] ;  /* 0x0000df00ff017b82 */ /* 0x000fe20000000800 */
[----:B------:R-:W0:Y:S07]  /*0010*/  S2R R0, SR_TID.X ;  /* 0x0000000000007919 */ /* 0x000e2e0000002100 */
[----:B------:R-:W0:Y:S01]  /*0020*/  S2UR UR5, SR_CTAID.X ;  /* 0x00000000000579c3 */ /* 0x000e220000002500 */
[----:B------:R-:W1:Y:S07]  /*0030*/  LDCU UR18, c[0x0][0x398] ;  /* 0x00007300ff1277ac */ /* 0x000e6e0008000800 */
[----:B------:R-:W0:Y:S01]  /*0040*/  LDC R13, c[0x0][0x360] ;  /* 0x0000d800ff0d7b82 */ /* 0x000e220000000800 */
[----:B-1----:R-:W-:Y:S01]  /*0050*/  UIMAD UR4, UR18, UR18, URZ ;  /* 0x00000012120472a4 */ /* 0x002fe2000f8e02ff */
[----:B0-----:R-:W-:-:S05]  /*0060*/  IMAD R13, R13, UR5, R0 ;  /* 0x000000050d0d7c24 */ /* 0x001fca000f8e0200 */
[----:B------:R-:W-:-:S13]  /*0070*/  ISETP.GE.AND P0, PT, R13, UR4, PT ;  /* 0x000000040d007c0c */ /* 0x000fda000bf06270 */
[----:B------:R-:W-:Y:S05]  /*0080*/  @P0 EXIT ;  /* 0x000000000000094d */ /* 0x000fea0003800000 */
[----:B------:R-:W-:Y:S01]  /*0090*/  IABS R4, UR18 ;  /* 0x0000001200047c13 */ /* 0x000fe20008000000 */
[----:B------:R-:W-:Y:S01]  /*00a0*/  UISETP.GE.AND UP0, UPT, UR18, 0x1, UPT ;  /* 0x000000011200788c */ /* 0x000fe2000bf06270 */
[----:B------:R-:W-:Y:S01]  /*00b0*/  IABS R6, R13 ;  /* 0x0000000d00067213 */ /* 0x000fe20000000000 */
[----:B------:R-:W-:Y:S01]  /*00c0*/  HFMA2 R12, -RZ, RZ, 0, 0 ;  /* 0x00000000ff0c7431 */ /* 0x000fe200000001ff */
[----:B------:R-:W0:Y:S01]  /*00d0*/  I2F.RP R0, R4 ;  /* 0x0000000400007306 */ /* 0x000e220000209400 */
[----:B------:R-:W1:Y:S07]  /*00e0*/  LDCU.64 UR16, c[0x0][0x358] ;  /* 0x00006b00ff1077ac */ /* 0x000e6e0008000a00 */
[----:B0-----:R-:W0:Y:S02]  /*00f0*/  MUFU.RCP R0, R0 ;  /* 0x0000000000007308 */ /* 0x001e240000001000 */
[----:B0-----:R-:W-:-:S06]  /*0100*/  IADD3 R2, PT, PT, R0, 0xffffffe, RZ ;  /* 0x0ffffffe00027810 */ /* 0x001fcc0007ffe0ff */
[----:B------:R0:W2:Y:S02]  /*0110*/  F2I.FTZ.U32.TRUNC.NTZ R3, R2 ;  /* 0x0000000200037305 */ /* 0x0000a4000021f000 */
[----:B0-----:R-:W-:Y:S01]  /*0120*/  HFMA2 R2, -RZ, RZ, 0, 0 ;  /* 0x00000000ff027431 */ /* 0x001fe200000001ff */
[----:B--2---:R-:W-:-:S05]  /*0130*/  IADD3 R5, PT, PT, RZ, -R3, RZ ;  /* 0x80000003ff057210 */ /* 0x004fca0007ffe0ff */
[----:B------:R-:W-:-:S04]  /*0140*/  IMAD R5, R5, R4, RZ ;  /* 0x0000000405057224 */ /* 0x000fc800078e02ff */
[----:B------:R-:W-:Y:S01]  /*0150*/  IMAD.HI.U32 R3, R3, R5, R2 ;  /* 0x0000000503037227 */ /* 0x000fe200078e0002 */
[----:B------:R-:W-:Y:S02]  /*0160*/  MOV R5, R6 ;  /* 0x0000000600057202 */ /* 0x000fe40000000f00 */
[----:B------:R-:W-:-:S03]  /*0170*/  LOP3.LUT R2, R13, UR18, RZ, 0x3c, !PT ;  /* 0x000000120d027c12 */ /* 0x000fc6000f8e3cff */
[----:B------:R-:W-:Y:S01]  /*0180*/  IMAD.HI.U32 R0, R3, R5, RZ ;  /* 0x0000000503007227 */ /* 0x000fe200078e00ff */
[----:B------:R-:W-:-:S04]  /*0190*/  ISETP.GE.AND P1, PT, R2, RZ, PT ;  /* 0x000000ff0200720c */ /* 0x000fc80003f26270 */
[----:B------:R-:W-:-:S05]  /*01a0*/  IADD3 R3, PT, PT, -R0, RZ, RZ ;  /* 0x000000ff00037210 */ /* 0x000fca0007ffe1ff */
[----:B------:R-:W-:-:S05]  /*01b0*/  IMAD R3, R4, R3, R5 ;  /* 0x0000000304037224 */ /* 0x000fca00078e0205 */
[----:B------:R-:W-:-:S13]  /*01c0*/  ISETP.GT.U32.AND P2, PT, R4, R3, PT ;  /* 0x000000030400720c */ /* 0x000fda0003f44070 */
[-C--:B------:R-:W-:Y:S02]  /*01d0*/  @!P2 IADD3 R3, PT, PT, R3, -R4.reuse, RZ ;  /* 0x800000040303a210 */ /* 0x080fe40007ffe0ff */
[----:B------:R-:W-:Y:S02]  /*01e0*/  @!P2 IADD3 R0, PT, PT, R0, 0x1, RZ ;  /* 0x000000010000a810 */ /* 0x000fe40007ffe0ff */
[----:B------:R-:W-:Y:S02]  /*01f0*/  ISETP.GE.U32.AND P0, PT, R3, R4, PT ;  /* 0x000000040300720c */ /* 0x000fe40003f06070 */
[----:B------:R-:W-:-:S11]  /*0200*/  ISETP.NE.AND P2, PT, RZ, UR18, PT ;  /* 0x00000012ff007c0c */ /* 0x000fd6000bf45270 */
[----:B------:R-:W-:-:S04]  /*0210*/  @P0 IADD3 R0, PT, PT, R0, 0x1, RZ ;  /* 0x0000000100000810 */ /* 0x000fc80007ffe0ff */
[----:B------:R-:W-:Y:S02]  /*0220*/  @!P1 IADD3 R0, PT, PT, -R0, RZ, RZ ;  /* 0x000000ff00009210 */ /* 0x000fe40007ffe1ff */
[----:B------:R-:W-:-:S05]  /*0230*/  @!P2 LOP3.LUT R0, RZ, UR18, RZ, 0x33, !PT ;  /* 0x00000012ff00ac12 */ /* 0x000fca000f8e33ff */
[----:B------:R-:W-:-:S04]  /*0240*/  IMAD R14, R0, UR18, RZ ;  /* 0x00000012000e7c24 */ /* 0x000fc8000f8e02ff */
[----:B------:R-:W-:Y:S01]  /*0250*/  IMAD.IADD R13, R13, 0x1, -R14 ;  /* 0x000000010d0d7824 */ /* 0x000fe200078e0a0e */
[----:B-1----:R-:W-:Y:S06]  /*0260*/  BRA.U !UP0, `(.L_x_0) ;  /* 0x0000000908287547 */ /* 0x002fec000b800000 */
[----:B------:R-:W-:Y:S01]  /*0270*/  UISETP.GE.U32.AND UP0, UPT, UR18, 0x8, UPT ;  /* 0x000000081200788c */ /* 0x000fe2000bf06070 */
[----:B------:R-:W-:Y:S01]  /*0280*/  MOV R12, RZ ;  /* 0x000000ff000c7202 */ /* 0x000fe20000000f00 */
[----:B------:R-:W-:-:S07]  /*0290*/  UMOV UR4, URZ ;  /* 0x000000ff00047c82 */ /* 0x000fce0008000000 */
[----:B------:R-:W-:Y:S05]  /*02a0*/  BRA.U !UP0, `(.L_x_1) ;  /* 0x0000000108f87547 */ /* 0x000fea000b800000 */
[----:B------:R-:W0:Y:S01]  /*02b0*/  LDCU.64 UR20, c[0x0][0x388] ;  /* 0x00007100ff1477ac */ /* 0x000e220008000a00 */
[----:B------:R-:W-:Y:S02]  /*02c0*/  MOV R12, RZ ;  /* 0x000000ff000c7202 */ /* 0x000fe40000000f00 */
[----:B------:R-:W-:Y:S01]  /*02d0*/  MOV R15, R13 ;  /* 0x0000000d000f7202 */ /* 0x000fe20000000f00 */
[----:B------:R-:W-:-:S04]  /*02e0*/  ULOP3.LUT UR4, UR18, 0x7ffffff8, URZ, 0xc0, !UPT ;  /* 0x7ffffff812047892 */ /* 0x000fc8000f8ec0ff */
[----:B------:R-:W-:Y:S02]  /*02f0*/  UIADD3 UR4, UPT, UPT, -UR4, URZ, URZ ;  /* 0x000000ff04047290 */ /* 0x000fe4000fffe1ff */
[----:B0-----:R-:W-:Y:S02]  /*0300*/  UIMAD.WIDE.U32 UR6, UR18, 0xc, UR20 ;  /* 0x0000000c120678a5 */ /* 0x001fe4000f8e0014 */
[----:B------:R-:W-:Y:S02]  /*0310*/  UIMAD.WIDE.U32 UR8, UR18, 0x10, UR20 ;  /* 0x00000010120878a5 */ /* 0x000fe4000f8e0014 */
[----:B------:R-:W-:Y:S02]  /*0320*/  UIMAD.WIDE.U32 UR10, UR18, 0x14, UR20 ;  /* 0x00000014120a78a5 */ /* 0x000fe4000f8e0014 */
[----:B------:R-:W-:Y:S02]  /*0330*/  UIMAD.WIDE.U32 UR12, UR18, 0x18, UR20 ;  /* 0x00000018120c78a5 */ /* 0x000fe4000f8e0014 */
[----:B------:R-:W-:-:S12]  /*0340*/  UIMAD.WIDE.U32 UR14, UR18, 0x1c, UR20 ;  /* 0x0000001c120e78a5 */ /* 0x000fd8000f8e0014 */
.L_x_2:
[----:B------:R-:W0:Y:S01]  /*0350*/  LDC.64 R2, c[0x0][0x380] ;  /* 0x0000e000ff027b82 */ /* 0x000e220000000a00 */
[----:B------:R-:W-:Y:S01]  /*0360*/  HFMA2 R8, -RZ, RZ, 0, 2.384185791015625e-07 ;  /* 0x00000004ff087431 */ /* 0x000fe200000001ff */
[----:B------:R-:W-:Y:S02]  /*0370*/  UIMAD.WIDE.U32 UR24, UR18, 0x4, UR20 ;  /* 0x00000004121878a5 */ /* 0x000fe4000f8e0014 */
[----:B------:R-:W-:-:S04]  /*0380*/  UIMAD.WIDE.U32 UR22, UR18, 0x8, UR20 ;  /* 0x00000008121678a5 */ /* 0x000fc8000f8e0014 */
[----:B------:R-:W-:Y:S02]  /*0390*/  MOV R4, UR24 ;  /* 0x0000001800047c02 */ /* 0x000fe40008000f00 */
[----:B------:R-:W-:Y:S01]  /*03a0*/  MOV R5, UR25 ;  /* 0x0000001900057c02 */ /* 0x000fe20008000f00 */
[----:B------:R-:W-:Y:S01]  /*03b0*/  IMAD.WIDE R8, R15, R8, UR20 ;  /* 0x000000140f087e25 */ /* 0x000fe2000f8e0208 */
[----:B------:R-:W-:-:S03]  /*03c0*/  MOV R6, UR22 ;  /* 0x0000001600067c02 */ /* 0x000fc60008000f00 */
[----:B------:R-:W-:Y:S02]  /*03d0*/  HFMA2 R10, -RZ, RZ, 0, 2.384185791015625e-07 ;  /* 0x00000004ff0a7431 */ /* 0x000fe400000001ff */
[----:B------:R-:W-:Y:S01]  /*03e0*/  IMAD.U32 R7, RZ, RZ, UR23 ;  /* 0x00000017ff077e24 */ /* 0x000fe2000f8e00ff */
[----:B------:R1:W2:Y:S01]  /*03f0*/  LDG.E R20, desc[UR16][R8.64] ;  /* 0x0000001008147981 */ /* 0x0002a2000c1e1900 */
[----:B------:R-:W-:-:S04]  /*0400*/  IMAD.WIDE R4, R15, 0x4, R4 ;  /* 0x000000040f047825 */ /* 0x000fc800078e0204 */
[----:B0-----:R-:W-:Y:S01]  /*0410*/  IMAD.WIDE R2, R14, 0x4, R2 ;  /* 0x000000040e027825 */ /* 0x001fe200078e0202 */
[----:B------:R-:W-:Y:S01]  /*0420*/  MOV R24, 0x4 ;  /* 0x0000000400187802 */ /* 0x000fe20000000f00 */
[----:B------:R0:W3:Y:S04]  /*0430*/  LDG.E R19, desc[UR16][R4.64] ;  /* 0x0000001004137981 */ /* 0x0000e8000c1e1900 */
[----:B------:R-:W2:Y:S01]  /*0440*/  LDG.E R21, desc[UR16][R2.64] ;  /* 0x0000001002157981 */ /* 0x000ea2000c1e1900 */
[----:B------:R-:W-:-:S03]  /*0450*/  IMAD.WIDE R6, R15, 0x4, R6 ;  /* 0x000000040f067825 */ /* 0x000fc600078e0206 */
[----:B------:R-:W3:Y:S01]  /*0460*/  LDG.E R18, desc[UR16][R2.64+0x4] ;  /* 0x0000041002127981 */ /* 0x000ee2000c1e1900 */
[C---:B------:R-:W-:Y:S01]  /*0470*/  IMAD.WIDE R24, R15.reuse, R24, UR6 ;  /* 0x000000060f187e25 */ /* 0x040fe2000f8e0218 */
[----:B------:R-:W-:Y:S02]  /*0480*/  MOV R26, 0x4 ;  /* 0x00000004001a7802 */ /* 0x000fe40000000f00 */
[----:B------:R4:W5:Y:S01]  /*0490*/  LDG.E R17, desc[UR16][R6.64] ;  /* 0x0000001006117981 */ /* 0x000962000c1e1900 */
[----:B-1----:R-:W-:-:S03]  /*04a0*/  IMAD.WIDE R8, R15, R10, UR8 ;  /* 0x000000080f087e25 */ /* 0x002fc6000f8e020a */
[----:B------:R-:W5:Y:S01]  /*04b0*/  LDG.E R16, desc[UR16][R2.64+0x8] ;  /* 0x0000081002107981 */ /* 0x000f62000c1e1900 */
[----:B------:R-:W-:Y:S02]  /*04c0*/  HFMA2 R28, -RZ, RZ, 0, 2.384185791015625e-07 ;  /* 0x00000004ff1c7431 */ /* 0x000fe400000001ff */
[C---:B0-----:R-:W-:Y:S01]  /*04d0*/  IMAD.WIDE R4, R15.reuse, R26, UR10 ;  /* 0x0000000a0f047e25 */ /* 0x041fe2000f8e021a */
[----:B------:R-:W5:Y:S04]  /*04e0*/  LDG.E R23, desc[UR16][R24.64] ;  /* 0x0000001018177981 */ /* 0x000f68000c1e1900 */
[----:B------:R-:W5:Y:S01]  /*04f0*/  LDG.E R22, desc[UR16][R2.64+0xc] ;  /* 0x00000c1002167981 */ /* 0x000f62000c1e1900 */
[----:B----4-:R-:W-:-:S03]  /*0500*/  IMAD.WIDE R6, R15, R10, UR12 ;  /* 0x0000000c0f067e25 */ /* 0x010fc6000f8e020a */
[----:B------:R-:W4:Y:S04]  /*0510*/  LDG.E R9, desc[UR16][R8.64] ;  /* 0x0000001008097981 */ /* 0x000f28000c1e1900 */
[----:B------:R-:W4:Y:S01]  /*0520*/  LDG.E R26, desc[UR16][R2.64+0x10] ;  /* 0x00001010021a7981 */ /* 0x000f22000c1e1900 */
[----:B------:R-:W-:-:S03]  /*0530*/  IMAD.WIDE R10, R15, R28, UR14 ;  /* 0x0000000e0f0a7e25 */ /* 0x000fc6000f8e021c */
[----:B------:R-:W4:Y:S04]  /*0540*/  LDG.E R4, desc[UR16][R4.64] ;  /* 0x0000001004047981 */ /* 0x000f28000c1e1900 */
[----:B------:R-:W4:Y:S04]  /*0550*/  LDG.E R27, desc[UR16][R2.64+0x14] ;  /* 0x00001410021b7981 */ /* 0x000f28000c1e1900 */
[----:B------:R-:W4:Y:S04]  /*0560*/  LDG.E R7, desc[UR16][R6.64] ;  /* 0x0000001006077981 */ /* 0x000f28000c1e1900 */
[----:B------:R-:W4:Y:S04]  /*0570*/  LDG.E R24, desc[UR16][R2.64+0x18] ;  /* 0x0000181002187981 */ /* 0x000f28000c1e1900 */
[----:B------:R-:W4:Y:S04]  /*0580*/  LDG.E R10, desc[UR16][R10.64] ;  /* 0x000000100a0a7981 */ /* 0x000f28000c1e1900 */
[----:B------:R-:W4:Y:S01]  /*0590*/  LDG.E R28, desc[UR16][R2.64+0x1c] ;  /* 0x00001c10021c7981 */ /* 0x000f22000c1e1900 */
[----:B------:R-:W-:-:S04]  /*05a0*/  UIADD3 UR4, UPT, UPT, UR4, 0x8, URZ ;  /* 0x0000000804047890 */ /* 0x000fc8000fffe0ff */
[----:B------:R-:W-:Y:S01]  /*05b0*/  UISETP.NE.AND UP0, UPT, UR4, URZ, UPT ;  /* 0x000000ff0400728c */ /* 0x000fe2000bf05270 */
[----:B------:R-:W-:Y:S01]  /*05c0*/  IADD3 R14, PT, PT, R14, 0x8, RZ ;  /* 0x000000080e0e7810 */ /* 0x000fe20007ffe0ff */
[----:B--2---:R-:W-:-:S04]  /*05d0*/  FFMA R21, R21, R20, R12 ;  /* 0x0000001415157223 */ /* 0x004fc8000000000c */
[----:B---3--:R-:W-:-:S04]  /*05e0*/  FFMA R19, R18, R19, R21 ;  /* 0x0000001312137223 */ /* 0x008fc80000000015 */
[----:B-----5:R-:W-:-:S04]  /*05f0*/  FFMA R17, R16, R17, R19 ;  /* 0x0000001110117223 */ /* 0x020fc80000000013 */
[----:B------:R-:W-:-:S04]  /*0600*/  FFMA R17, R22, R23, R17 ;  /* 0x0000001716117223 */ /* 0x000fc80000000011 */
[----:B----4-:R-:W-:-:S04]  /*0610*/  FFMA R26, R26, R9, R17 ;  /* 0x000000091a1a7223 */ /* 0x010fc80000000011 */
[----:B------:R-:W-:Y:S01]  /*0620*/  FFMA R27, R27, R4, R26 ;  /* 0x000000041b1b7223 */ /* 0x000fe2000000001a */
[----:B------:R-:W-:-:S03]  /*0630*/  MOV R4, UR18 ;  /* 0x0000001200047c02 */ /* 0x000fc60008000f00 */
[----:B------:R-:W-:Y:S01]  /*0640*/  FFMA R7, R24, R7, R27 ;  /* 0x0000000718077223 */ /* 0x000fe2000000001b */
[----:B------:R-:W-:-:S03]  /*0650*/  LEA R15, R4, R15, 0x3 ;  /* 0x0000000f040f7211 */ /* 0x000fc600078e18ff */
[----:B------:R-:W-:Y:S01]  /*0660*/  FFMA R12, R28, R10, R7 ;  /* 0x0000000a1c0c7223 */ /* 0x000fe20000000007 */
[----:B------:R-:W-:Y:S06]  /*0670*/  BRA.U UP0, `(.L_x_2) ;  /* 0xfffffffd00347547 */ /* 0x000fec000b83ffff */
[----:B------:R-:W-:-:S12]  /*0680*/  ULOP3.LUT UR4, UR18, 0x7ffffff8, URZ, 0xc0, !UPT ;  /* 0x7ffffff812047892 */ /* 0x000fd8000f8ec0ff */
.L_x_1:
[----:B------:R-:W-:-:S04]  /*0690*/  ULOP3.LUT UR6, UR18, 0x7, URZ, 0xc0, !UPT ;  /* 0x0000000712067892 */ /* 0x000fc8000f8ec0ff */
[----:B------:R-:W-:-:S09]  /*06a0*/  UISETP.NE.AND UP0, UPT, UR6, URZ, UPT ;  /* 0x000000ff0600728c */ /* 0x000fd2000bf05270 */
[----:B------:R-:W-:Y:S05]  /*06b0*/  BRA.U !UP0, `(.L_x_0) ;  /* 0x0000000508147547 */ /* 0x000fea000b800000 */
[----:B------:R-:W-:Y:S01]  /*06c0*/  UISETP.GE.U32.AND UP0, UPT, UR6, 0x4, UPT ;  /* 0x000000040600788c */ /* 0x000fe2000bf06070 */
[----:B------:R-:W-:Y:S01]  /*06d0*/  IMAD R2, R0, UR18, RZ ;  /* 0x0000001200027c24 */ /* 0x000fe2000f8e02ff */
[----:B------:R-:W-:-:S04]  /*06e0*/  ULOP3.LUT UR5, UR18, 0x3, URZ, 0xc0, !UPT ;  /* 0x0000000312057892 */ /* 0x000fc8000f8ec0ff */
[----:B------:R-:W-:-:S03]  /*06f0*/  UISETP.NE.AND UP1, UPT, UR5, URZ, UPT ;  /* 0x000000ff0500728c */ /* 0x000fc6000bf25270 */
[----:B------:R-:W-:Y:S08]  /*0700*/  BRA.U !UP0, `(.L_x_3) ;  /* 0x0000000108687547 */ /* 0x000ff0000b800000 */
[----:B------:R-:W0:Y:S01]  /*0710*/  LDC.64 R6, c[0x0][0x388] ;  /* 0x0000e200ff067b82 */ /* 0x000e220000000a00 */
[----:B------:R-:W-:Y:S01]  /*0720*/  IMAD.U32 R8, RZ, RZ, UR4 ;  /* 0x00000004ff087e24 */ /* 0x000fe2000f8e00ff */
[----:B------:R-:W-:Y:S02]  /*0730*/  IADD3 R3, PT, PT, R2, UR4, RZ ;  /* 0x0000000402037c10 */ /* 0x000fe4000fffe0ff */
[----:B------:R-:W-:Y:S01]  /*0740*/  MOV R11, UR18 ;  /* 0x00000012000b7c02 */ /* 0x000fe20008000f00 */
[----:B------:R-:W-:-:S03]  /*0750*/  IMAD R9, R8, UR18, R13 ;  /* 0x0000001208097c24 */ /* 0x000fc6000f8e020d */
[----:B------:R-:W1:Y:S01]  /*0760*/  LDC.64 R4, c[0x0][0x380] ;  /* 0x0000e000ff047b82 */ /* 0x000e620000000a00 */
[----:B------:R-:W-:Y:S01]  /*0770*/  MOV R15, UR18 ;  /* 0x00000012000f7c02 */ /* 0x000fe20008000f00 */
[----:B0-----:R-:W-:Y:S01]  /*0780*/  IMAD.WIDE R6, R9, 0x4, R6 ;  /* 0x0000000409067825 */ /* 0x001fe200078e0206 */
[----:B------:R-:W-:-:S05]  /*0790*/  MOV R9, UR18 ;  /* 0x0000001200097c02 */ /* 0x000fca0008000f00 */
[----:B------:R-:W-:Y:S02]  /*07a0*/  IMAD.WIDE.U32 R8, R9, 0x4, R6 ;  /* 0x0000000409087825 */ /* 0x000fe400078e0006 */
[----:B------:R-:W2:Y:S02]  /*07b0*/  LDG.E R6, desc[UR16][R6.64] ;  /* 0x0000001006067981 */ /* 0x000ea4000c1e1900 */
[----:B-1----:R-:W-:-:S04]  /*07c0*/  IMAD.WIDE R4, R3, 0x4, R4 ;  /* 0x0000000403047825 */ /* 0x002fc800078e0204 */
[----:B------:R-:W-:Y:S01]  /*07d0*/  IMAD.WIDE.U32 R10, R11, 0x4, R8 ;  /* 0x000000040b0a7825 */ /* 0x000fe200078e0008 */
[----:B------:R-:W2:Y:S04]  /*07e0*/  LDG.E R3, desc[UR16][R4.64] ;  /* 0x0000001004037981 */ /* 0x000ea8000c1e1900 */
[----:B------:R-:W3:Y:S01]  /*07f0*/  LDG.E R8, desc[UR16][R8.64] ;  /* 0x0000001008087981 */ /* 0x000ee2000c1e1900 */
[----:B------:R-:W-:-:S03]  /*0800*/  IMAD.WIDE.U32 R14, R15, 0x4, R10 ;  /* 0x000000040f0e7825 */ /* 0x000fc600078e000a */
[----:B------:R-:W3:Y:S04]  /*0810*/  LDG.E R16, desc[UR16][R4.64+0x4] ;  /* 0x0000041004107981 */ /* 0x000ee8000c1e1900 */
[----:B------:R-:W4:Y:S04]  /*0820*/  LDG.E R17, desc[UR16][R10.64] ;  /* 0x000000100a117981 */ /* 0x000f28000c1e1900 */
[----:B------:R-:W4:Y:S04]  /*0830*/  LDG.E R18, desc[UR16][R4.64+0x8] ;  /* 0x0000081004127981 */ /* 0x000f28000c1e1900 */
[----:B------:R-:W5:Y:S04]  /*0840*/  LDG.E R20, desc[UR16][R4.64+0xc] ;  /* 0x00000c1004147981 */ /* 0x000f68000c1e1900 */
[----:B------:R-:W5:Y:S01]  /*0850*/  LDG.E R14, desc[UR16][R14.64] ;  /* 0x000000100e0e7981 */ /* 0x000f62000c1e1900 */
[----:B------:R-:W-:Y:S01]  /*0860*/  UIADD3 UR4, UPT, UPT, UR4, 0x4, URZ ;  /* 0x0000000404047890 */ /* 0x000fe2000fffe0ff */
[----:B--2---:R-:W-:-:S04]  /*0870*/  FFMA R3, R3, R6, R12 ;  /* 0x0000000603037223 */ /* 0x004fc8000000000c */
[----:B---3--:R-:W-:-:S04]  /*0880*/  FFMA R3, R16, R8, R3 ;  /* 0x0000000810037223 */ /* 0x008fc80000000003 */
[----:B----4-:R-:W-:-:S04]  /*0890*/  FFMA R3, R18, R17, R3 ;  /* 0x0000001112037223 */ /* 0x010fc80000000003 */
[----:B-----5:R-:W-:-:S07]  /*08a0*/  FFMA R12, R20, R14, R3 ;  /* 0x0000000e140c7223 */ /* 0x020fce0000000003 */
.L_x_3:
[----:B------:R-:W-:Y:S05]  /*08b0*/  BRA.U !UP1, `(.L_x_0) ;  /* 0x0000000109947547 */ /* 0x000fea000b800000 */
[----:B------:R-:W-:Y:S01]  /*08c0*/  UISETP.NE.AND UP0, UPT, UR5, 0x1, UPT ;  /* 0x000000010500788c */ /* 0x000fe2000bf05270 */
[----:B------:R-:W-:Y:S01]  /*08d0*/  MOV R4, UR4 ;  /* 0x0000000400047c02 */ /* 0x000fe20008000f00 */
[----:B------:R-:W-:Y:S02]  /*08e0*/  ULOP3.LUT UR5, UR18, 0x1, URZ, 0xc0, !UPT ;  /* 0x0000000112057892 */ /* 0x000fe4000f8ec0ff */
[----:B------:R-:W-:Y:S02]  /*08f0*/  MOV R5, UR18 ;  /* 0x0000001200057c02 */ /* 0x000fe40008000f00 */
[----:B------:R-:W-:Y:S01]  /*0900*/  UISETP.NE.U32.AND UP1, UPT, UR5, 0x1, UPT ;  /* 0x000000010500788c */ /* 0x000fe2000bf25070 */
[----:B------:R-:W-:-:S04]  /*0910*/  PLOP3.LUT P0, PT, PT, PT, UP0, 0x80, 0x8 ;  /* 0x000000000008781c */ /* 0x000fc80003f0f008 */
[----:B------:R-:W0:Y:S01]  /*0920*/  @UP0 LDCU.128 UR8, c[0x0][0x380] ;  /* 0x00007000ff0807ac */ /* 0x000e220008000c00 */
[----:B------:R-:W-:-:S05]  /*0930*/  PLOP3.LUT P1, PT, PT, PT, UP1, 0x80, 0x8 ;  /* 0x000000000008781c */ /* 0x000fca0003f2f018 */
[----:B------:R-:W1:Y:S03]  /*0940*/  @!UP1 LDCU.128 UR12, c[0x0][0x380] ;  /* 0x00007000ff0c97ac */ /* 0x000e660008000c00 */
[----:B------:R-:W-:Y:S01]  /*0950*/  @P0 IMAD R3, R4, UR18, R13 ;  /* 0x0000001204030c24 */ /* 0x000fe2000f8e020d */
[----:B0-----:R-:W-:Y:S01]  /*0960*/  MOV R10, UR10 ;  /* 0x0000000a000a7c02 */ /* 0x001fe20008000f00 */
[----:B------:R-:W-:Y:S01]  /*0970*/  IMAD.U32 R7, RZ, RZ, UR9 ;  /* 0x00000009ff077e24 */ /* 0x000fe2000f8e00ff */
[----:B------:R-:W-:Y:S02]  /*0980*/  MOV R11, UR11 ;  /* 0x0000000b000b7c02 */ /* 0x000fe40008000f00 */
[----:B------:R-:W-:Y:S01]  /*0990*/  MOV R6, UR8 ;  /* 0x0000000800067c02 */ /* 0x000fe20008000f00 */
[----:B------:R-:W-:Y:S01]  /*09a0*/  @P0 IMAD.WIDE R10, R3, 0x4, R10 ;  /* 0x00000004030a0825 */ /* 0x000fe200078e020a */
[----:B------:R-:W-:Y:S01]  /*09b0*/  @P0 IADD3 R3, PT, PT, R2, UR4, RZ ;  /* 0x0000000402030c10 */ /* 0x000fe2000fffe0ff */
[----:B------:R-:W-:Y:S01]  /*09c0*/  @UP0 UIADD3 UR4, UPT, UPT, UR4, 0x2, URZ ;  /* 0x0000000204040890 */ /* 0x000fe2000fffe0ff */
[----:B-1----:R-:W-:-:S02]  /*09d0*/  MOV R8, UR12 ;  /* 0x0000000c00087c02 */ /* 0x002fc40008000f00 */
[----:B------:R-:W-:Y:S01]  /*09e0*/  MOV R9, UR13 ;  /* 0x0000000d00097c02 */ /* 0x000fe20008000f00 */
[----:B------:R-:W-:Y:S01]  /*09f0*/  @P0 IMAD.WIDE R6, R3, 0x4, R6 ;  /* 0x0000000403060825 */ /* 0x000fe200078e0206 */
[----:B------:R-:W-:Y:S01]  /*0a00*/  MOV R14, UR14 ;  /* 0x0000000e000e7c02 */ /* 0x000fe20008000f00 */
[----:B------:R-:W2:Y:S01]  /*0a10*/  @P0 LDG.E R16, desc[UR16][R10.64] ;  /* 0x000000100a100981 */ /* 0x000ea2000c1e1900 */
[----:B------:R-:W-:Y:S01]  /*0a20*/  MOV R18, UR4 ;  /* 0x0000000400127c02 */ /* 0x000fe20008000f00 */
[----:B------:R-:W-:Y:S01]  /*0a30*/  @P0 IMAD.WIDE.U32 R4, R5, 0x4, R10 ;  /* 0x0000000405040825 */ /* 0x000fe200078e000a */
[----:B------:R-:W-:Y:S01]  /*0a40*/  @!P1 IADD3 R3, PT, PT, R2, UR4, RZ ;  /* 0x0000000402039c10 */ /* 0x000fe2000fffe0ff */
[----:B------:R-:W2:Y:S01]  /*0a50*/  @P0 LDG.E R19, desc[UR16][R6.64] ;  /* 0x0000001006130981 */ /* 0x000ea2000c1e1900 */
[----:B------:R-:W-:Y:S01]  /*0a60*/  MOV R15, UR15 ;  /* 0x0000000f000f7c02 */ /* 0x000fe20008000f00 */
[----:B------:R-:W-:Y:S02]  /*0a70*/  @!P1 IMAD R17, R18, UR18, R13 ;  /* 0x0000001212119c24 */ /* 0x000fe4000f8e020d */
[----:B------:R-:W-:Y:S01]  /*0a80*/  @!P1 IMAD.WIDE R2, R3, 0x4, R8 ;  /* 0x0000000403029825 */ /* 0x000fe200078e0208 */
[----:B------:R-:W3:Y:S03]  /*0a90*/  @P0 LDG.E R21, desc[UR16][R6.64+0x4] ;  /* 0x0000041006150981 */ /* 0x000ee6000c1e1900 */
[----:B------:R-:W-:Y:S01]  /*0aa0*/  @!P1 IMAD.WIDE R8, R17, 0x4, R14 ;  /* 0x0000000411089825 */ /* 0x000fe200078e020e */
[----:B------:R-:W3:Y:S04]  /*0ab0*/  @P0 LDG.E R4, desc[UR16][R4.64] ;  /* 0x0000001004040981 */ /* 0x000ee8000c1e1900 */
[----:B------:R-:W4:Y:S04]  /*0ac0*/  @!P1 LDG.E R3, desc[UR16][R2.64] ;  /* 0x0000001002039981 */ /* 0x000f28000c1e1900 */
[----:B------:R-:W4:Y:S01]  /*0ad0*/  @!P1 LDG.E R8, desc[UR16][R8.64] ;  /* 0x0000001008089981 */ /* 0x000f22000c1e1900 */
[----:B--2---:R-:W-:-:S04]  /*0ae0*/  @P0 FFMA R16, R19, R16, R12 ;  /* 0x0000001013100223 */ /* 0x004fc8000000000c */
[----:B---3--:R-:W-:-:S04]  /*0af0*/  @P0 FFMA R12, R21, R4, R16 ;  /* 0x00000004150c0223 */ /* 0x008fc80000000010 */
[----:B----4-:R-:W-:-:S07]  /*0b00*/  @!P1 FFMA R12, R3, R8, R12 ;  /* 0x00000008030c9223 */ /* 0x010fce000000000c */
.L_x_0:
[----:B------:R-:W0:Y:S01]  /*0b10*/  LDC.64 R2, c[0x0][0x390] ;  /* 0x0000e400ff027b82 */ /* 0x000e220000000a00 */
[----:B------:R-:W-:-:S04]  /*0b20*/  IMAD R13, R0, UR18, R13 ;  /* 0x00000012000d7c24 */ /* 0x000fc8000f8e020d */
[----:B0-----:R-:W-:-:S05]  /*0b30*/  IMAD.WIDE R2, R13, 0x4, R2 ;  /* 0x000000040d027825 */ /* 0x001fca00078e0202 */
[----:B------:R-:W-:Y:S01]  /*0b40*/  STG.E desc[UR16][R2.64], R12 ;  /* 0x0000000c02007986 */ /* 0x000fe2000c101910 */
[----:B------:R-:W-:Y:S05]  /*0b50*/  EXIT ;  /* 0x000000000000794d */ /* 0x000fea0003800000 */
.L_x_4:
[----:B------:R-:W-:-:S00]  /*0b60*/  BRA `(.L_x_4) ;  /* 0xfffffffc00fc7947 */ /* 0x000fc0000383ffff */
[----:B------:R-:W-:-:S00]  /*0b70*/  NOP ;  /* 0x0000000000007918 */ /* 0x000fc00000000000 */
        /* <DEDUP_REMOVED lines=8> */
.L_x_5:


//--------------------- .nv.shared.reserved.0     --------------------------
	.section	.nv.shared.reserved.0,"aw",@nobits
	.weak		__nv_reservedSMEM_offset_0_alias
	.size		__nv_reservedSMEM_offset_0_alias, 0, 64
	.other		__nv_reservedSMEM_offset_0_alias,@"STO_CUDA_RESERVED_SHARED STV_DEFAULT"
__nv_reservedSMEM_offset_0_alias:
	.zero		0
	.zero		64


//--------------------- .nv.constant0._Z12matMulKernelPfS_S_i --------------------------
	.section	.nv.constant0._Z12matMulKernelPfS_S_i,"a",@progbits
	.sectionflags	@""
	.align	4
.nv.constant0._Z12matMulKernelPfS_S_i:
	.zero		924


//--------------------- SYMBOLS --------------------------

	.type		.nv.reservedSmem.offset0,@object
	.size		.nv.reservedSmem.offset0,0x4
